//
// Generated by NVIDIA NVVM Compiler
//
// Compiler Build ID: CL-36424714
// Cuda compilation tools, release 13.0, V13.0.88
// Based on NVVM 20.0.0
//

.version 9.0
.target sm_100
.address_size 64

	// .globl	_Z6kernelv
.extern .func  (.param .b32 func_retval0) vprintf
(
	.param .b64 vprintf_param_0,
	.param .b64 vprintf_param_1
)
;
.global .align 1 .b8 $str[18] = {116, 104, 114, 101, 97, 100, 73, 100, 120, 46, 120, 32, 58, 32, 37, 100, 10};

.visible .entry _Z6kernelv()
{
	.local .align 8 .b8 	__local_depot0[8];
	.reg .b64 	%SP;
	.reg .b64 	%SPL;
	.reg .b32 	%r<4>;
	.reg .b64 	%rd<5>;

	mov.u64 	%SPL, __local_depot0;
	cvta.local.u64 	%SP, %SPL;
	add.u64 	%rd1, %SP, 0;
	add.u64 	%rd2, %SPL, 0;
	mov.u32 	%r1, %tid.x;
	st.local.u32 	[%rd2], %r1;
	mov.u64 	%rd3, $str;
	cvta.global.u64 	%rd4, %rd3;
	{ // callseq 0, 0
	.param .b64 param0;
	st.param.b64 	[param0], %rd4;
	.param .b64 param1;
	st.param.b64 	[param1], %rd1;
	.param .b32 retval0;
	call.uni (retval0), 
	vprintf, 
	(
	param0, 
	param1
	);
	ld.param.b32 	%r2, [retval0];
	} // callseq 0
	ret;

}


// ===== COMPILED SASS (sm_100) =====

	.target	sm_100

	.elftype	@"ET_EXEC"


//--------------------- .note.nv.tkinfo           --------------------------
	.section	.note.nv.tkinfo,"",@"SHT_NOTE"
	.sectionflags	@"SHF_NOTE_NV_TKINFO"
	.tkinfo
        /*0018*/ 	.word	0x00000002
        /*0030*/ 	.string	""
        /*0030*/ 	.string	"ptxas"
        /*0030*/ 	.string	"Cuda compilation tools, release 13.0, V13.0.88"
        /*0030*/ 	.string	"Build cuda_13.0.r13.0/compiler.36424714_0"
        /*0030*/ 	.string	"-arch sm_100 -m 64 "



//--------------------- .note.nv.cuinfo           --------------------------
	.section	.note.nv.cuinfo,"",@"SHT_NOTE"
	.sectionflags	@"SHF_NOTE_NV_CUINFO"
        /*0018*/ 	.short	0x0002
        /*001a*/ 	.short	0x0064
        /*001c*/ 	.short	0x0082
	.zero		2


//--------------------- .nv.info                  --------------------------
	.section	.nv.info,"",@"SHT_CUDA_INFO"
	.align	4


	//----- nvinfo : EIATTR_REGCOUNT
	.align		4
        /*0000*/ 	.byte	0x04, 0x2f
        /*0002*/ 	.short	(.L_2 - .L_1)
	.align		4
.L_1:
        /*0004*/ 	.word	index@(_Z6kernelv)
        /*0008*/ 	.word	0x00000018


	//----- nvinfo : EIATTR_FRAME_SIZE
	.align		4
.L_2:
        /*000c*/ 	.byte	0x04, 0x11
        /*000e*/ 	.short	(.L_4 - .L_3)
	.align		4
.L_3:
        /*0010*/ 	.word	index@(_Z6kernelv)
        /*0014*/ 	.word	0x00000008


	//----- nvinfo : EIATTR_MIN_STACK_SIZE
	.align		4
.L_4:
        /*0018*/ 	.byte	0x04, 0x12
        /*001a*/ 	.short	(.L_6 - .L_5)
	.align		4
.L_5:
        /*001c*/ 	.word	index@(_Z6kernelv)
        /*0020*/ 	.word	0x00000008
.L_6:


//--------------------- .nv.compat                --------------------------
	.section	.nv.compat,"",@"SHT_CUDA_COMPAT_INFO"
	.align	4
        /*0000*/ 	.byte	0x02, 0x09, 0x00, 0x00, 0x02, 0x02, 0x01, 0x00, 0x02, 0x05, 0x05, 0x00, 0x03, 0x07, 0x01, 0x01
        /*0010*/ 	.byte	0x02, 0x03, 0x00, 0x00, 0x02, 0x06, 0x01, 0x00, 0x04, 0x0b, 0x08, 0x00, 0x09, 0x00, 0x00, 0x00
        /*0020*/ 	.byte	0x00, 0x00, 0x00, 0x00


//--------------------- .nv.info._Z6kernelv       --------------------------
	.section	.nv.info._Z6kernelv,"",@"SHT_CUDA_INFO"
	.sectionflags	@""
	.align	4


	//----- nvinfo : EIATTR_CUDA_API_VERSION
	.align		4
        /*0000*/ 	.byte	0x04, 0x37
        /*0002*/ 	.short	(.L_8 - .L_7)
.L_7:
        /*0004*/ 	.word	0x00000082


	//----- nvinfo : EIATTR_SPARSE_MMA_MASK
	.align		4
.L_8:
        /*0008*/ 	.byte	0x03, 0x50
        /*000a*/ 	.short	0x0000


	//----- nvinfo : EIATTR_MAXREG_COUNT
	.align		4
        /*000c*/ 	.byte	0x03, 0x1b
        /*000e*/ 	.short	0x00ff


	//----- nvinfo : EIATTR_EXTERNS
	.align		4
        /*0010*/ 	.byte	0x04, 0x0f
        /*0012*/ 	.short	(.L_10 - .L_9)


	//   ....[0]....
	.align		4
.L_9:
        /*0014*/ 	.word	index@(vprintf)


	//----- nvinfo : EIATTR_MERCURY_ISA_VERSION
	.align		4
.L_10:
        /*0018*/ 	.byte	0x03, 0x5f
        /*001a*/ 	.short	0x0101


	//----- nvinfo : EIATTR_VRC_CTA_INIT_COUNT
	.align		4
        /*001c*/ 	.byte	0x02, 0x4a
	.zero		1
	.zero		1


	//----- nvinfo : EIATTR_SYSCALL_OFFSETS
	.align		4
        /*0020*/ 	.byte	0x04, 0x46
        /*0022*/ 	.short	(.L_12 - .L_11)


	//   ....[0]....
.L_11:
        /*0024*/ 	.word	0x000000e0


	//----- nvinfo : EIATTR_EXIT_INSTR_OFFSETS
	.align		4
.L_12:
        /*0028*/ 	.byte	0x04, 0x1c
        /*002a*/ 	.short	(.L_14 - .L_13)


	//   ....[0]....
.L_13:
        /*002c*/ 	.word	0x000000f0


	//----- nvinfo : EIATTR_SW_WAR
	.align		4
.L_14:
        /*0030*/ 	.byte	0x04, 0x36
        /*0032*/ 	.short	(.L_16 - .L_15)
.L_15:
        /*0034*/ 	.word	0x00000008
.L_16:


//--------------------- .nv.callgraph             --------------------------
	.section	.nv.callgraph,"",@"SHT_CUDA_CALLGRAPH"
	.align	4
	.sectionentsize	8
	.align		4
        /*0000*/ 	.word	0x00000000
	.align		4
        /*0004*/ 	.word	0xffffffff
	.align		4
        /*0008*/ 	.word	index@(_Z6kernelv)
	.align		4
        /*000c*/ 	.word	index@(vprintf)
	.align		4
        /*0010*/ 	.word	0x00000000
	.align		4
        /*0014*/ 	.word	0xfffffffe
	.align		4
        /*0018*/ 	.word	0x00000000
	.align		4
        /*001c*/ 	.word	0xfffffffd
	.align		4
        /*0020*/ 	.word	0x00000000
	.align		4
        /*0024*/ 	.word	0xfffffffc


//--------------------- .nv.constant4             --------------------------
	.section	.nv.constant4,"a",@progbits
	.align	8
	.align		8
.nv.constant4:
        /*0000*/ 	.dword	vprintf
	.align		8
        /*0008*/ 	.dword	$str


//--------------------- .text._Z6kernelv          --------------------------
	.section	.text._Z6kernelv,"ax",@progbits
	.align	128
        .global         _Z6kernelv
        .type           _Z6kernelv,@function
        .size           _Z6kernelv,(.L_x_2 - _Z6kernelv)
        .other          _Z6kernelv,@"STO_CUDA_ENTRY STV_DEFAULT"
_Z6kernelv:
.text._Z6kernelv:
[----:B------:R-:W0:Y:S01]  /*0000*/  LDC R1, c[0x0][0x37c] ;  /* 0x0000df00ff017b82 */ /* 0x000e220000000800 */
[----:B------:R-:W1:Y:S01]  /*0010*/  S2R R8, SR_TID.X ;  /* 0x0000000000087919 */ /* 0x000e620000002100 */
[----:B0-----:R-:W-:Y:S01]  /*0020*/  VIADD R1, R1, 0xfffffff8 ;  /* 0xfffffff801017836 */ /* 0x001fe20000000000 */
[----:B------:R-:W-:Y:S01]  /*0030*/  MOV R0, 0x0 ;  /* 0x0000000000007802 */ /* 0x000fe20000000f00 */
[----:B------:R-:W0:Y:S04]  /*0040*/  LDCU UR4, c[0x0][0x2f8] ;  /* 0x00005f00ff0477ac */ /* 0x000e280008000800 */
[----:B------:R2:W3:Y:S01]  /*0050*/  LDC.64 R2, c[0x4][R0] ;  /* 0x0100000000027b82 */ /* 0x0004e20000000a00 */
[----:B------:R-:W4:Y:S01]  /*0060*/  LDCU.64 UR6, c[0x4][0x8] ;  /* 0x01000100ff0677ac */ /* 0x000f220008000a00 */
[----:B------:R-:W5:Y:S01]  /*0070*/  LDCU UR5, c[0x0][0x2fc] ;  /* 0x00005f80ff0577ac */ /* 0x000f620008000800 */
[----:B0-----:R-:W-:Y:S01]  /*0080*/  IADD3 R6, P0, PT, R1, UR4, RZ ;  /* 0x0000000401067c10 */ /* 0x001fe2000ff1e0ff */
[----:B----4-:R-:W-:Y:S01]  /*0090*/  IMAD.U32 R4, RZ, RZ, UR6 ;  /* 0x00000006ff047e24 */ /* 0x010fe2000f8e00ff */
[----:B------:R-:W-:-:S03]  /*00a0*/  MOV R5, UR7 ;  /* 0x0000000700057c02 */ /* 0x000fc60008000f00 */
[----:B-----5:R-:W-:Y:S01]  /*00b0*/  IMAD.X R7, RZ, RZ, UR5, P0 ;  /* 0x00000005ff077e24 */ /* 0x020fe200080e06ff */
[----:B-1----:R2:W-:Y:S07]  /*00c0*/  STL [R1], R8 ;  /* 0x0000000801007387 */ /* 0x0025ee0000100800 */
[----:B------:R-:W-:-:S07]  /*00d0*/  LEPC R20, `(.L_x_0) ;  /* 0x000000001014794e */ /* 0x000fce0000000000 */
[----:B--23--:R-:W-:Y:S05]  /*00e0*/  CALL.ABS.NOINC R2 ;  /* 0x0000000002007343 */ /* 0x00cfea0003c00000 */
.L_x_0:
[----:B------:R-:W-:Y:S05]  /*00f0*/  EXIT ;  /* 0x000000000000794d */ /* 0x000fea0003800000 */
.L_x_1:
[----:B------:R-:W-:-:S00]  /*0100*/  BRA `(.L_x_1) ;  /* 0xfffffffc00fc7947 */ /* 0x000fc0000383ffff */
[----:B------:R-:W-:-:S00]  /*0110*/  NOP ;  /* 0x0000000000007918 */ /* 0x000fc00000000000 */
        /* <DEDUP_REMOVED lines=14> */
.L_x_2:


//--------------------- .nv.global.init           --------------------------
	.section	.nv.global.init,"aw",@progbits
.nv.global.init:
	.type		$str,@object
	.size		$str,(.L_0 - $str)
$str:
        /*0000*/ 	.byte	0x74, 0x68, 0x72, 0x65, 0x61, 0x64, 0x49, 0x64, 0x78, 0x2e, 0x78, 0x20, 0x3a, 0x20, 0x25, 0x64
        /*0010*/ 	.byte	0x0a, 0x00
.L_0:


//--------------------- .nv.shared.reserved.0     --------------------------
	.section	.nv.shared.reserved.0,"aw",@nobits
	.weak		__nv_reservedSMEM_offset_0_alias
	.size		__nv_reservedSMEM_offset_0_alias, 0, 64
	.other		__nv_reservedSMEM_offset_0_alias,@"STO_CUDA_RESERVED_SHARED STV_DEFAULT"
__nv_reservedSMEM_offset_0_alias:
	.zero		0
	.zero		64


//--------------------- .nv.constant0._Z6kernelv  --------------------------
	.section	.nv.constant0._Z6kernelv,"a",@progbits
	.sectionflags	@""
	.align	4
.nv.constant0._Z6kernelv:
	.zero		896


//--------------------- SYMBOLS --------------------------

	.type		.nv.reservedSmem.offset0,@object
	.size		.nv.reservedSmem.offset0,0x4
	.type		vprintf,@function
